	.headerflags	@"EF_CUDA_TEXMODE_UNIFIED EF_CUDA_64BIT_ADDRESS EF_CUDA_ACCELERATORS EF_CUDA_SM90 EF_CUDA_VIRTUAL_SM(EF_CUDA_SM90)"
	.elftype	@"ET_EXEC"


//--------------------- .nv.info                  --------------------------
	.section	.nv.info,"",@"SHT_CUDA_INFO"
	.align	4


	//----- nvinfo : EIATTR_REGCOUNT
	.align		4
        /*0000*/ 	.byte	0x04, 0x2f
        /*0002*/ 	.short	(.L_3 - .L_2)
	.align		4
.L_2:
        /*0004*/ 	.word	index@(triton_poi_fused__native_batch_norm_legit_no_training_add_relu_22)
        /*0008*/ 	.word	0x00000020


	//----- nvinfo : EIATTR_MIN_STACK_SIZE
	.align		4
.L_3:
        /*000c*/ 	.byte	0x04, 0x12
        /*000e*/ 	.short	(.L_5 - .L_4)
	.align		4
.L_4:
        /*0010*/ 	.word	index@(triton_poi_fused__native_batch_norm_legit_no_training_add_relu_22)
        /*0014*/ 	.word	0x00000000


	//----- nvinfo : EIATTR_FRAME_SIZE
	.align		4
.L_5:
        /*0018*/ 	.byte	0x04, 0x11
        /*001a*/ 	.short	(.L_7 - .L_6)
	.align		4
.L_6:
        /*001c*/ 	.word	index@(triton_poi_fused__native_batch_norm_legit_no_training_add_relu_22)
        /*0020*/ 	.word	0x00000000


	//----- nvinfo : EIATTR_MIN_STACK_SIZE
	.align		4
.L_7:
        /*0024*/ 	.byte	0x04, 0x12
        /*0026*/ 	.short	(.L_9 - .L_8)
	.align		4
.L_8:
        /*0028*/ 	.word	index@(triton_poi_fused__native_batch_norm_legit_no_training_add_relu_22)
        /*002c*/ 	.word	0x00000000
.L_9:


//--------------------- .nv.info.triton_poi_fused__native_batch_norm_legit_no_training_add_relu_22 --------------------------
	.section	.nv.info.triton_poi_fused__native_batch_norm_legit_no_training_add_relu_22,"",@"SHT_CUDA_INFO"
	.sectionflags	@""
	.align	4


	//----- nvinfo : EIATTR_CUDA_API_VERSION
	.align		4
        /*0000*/ 	.byte	0x04, 0x37
        /*0002*/ 	.short	(.L_11 - .L_10)
.L_10:
        /*0004*/ 	.word	0x0000007c


	//----- nvinfo : EIATTR_KPARAM_INFO
	.align		4
.L_11:
        /*0008*/ 	.byte	0x04, 0x17
        /*000a*/ 	.short	(.L_13 - .L_12)
.L_12:
        /*000c*/ 	.word	0x00000000
        /*0010*/ 	.short	0x000b
        /*0012*/ 	.short	0x0058
        /*0014*/ 	.byte	0x00, 0xf0, 0x11, 0x00


	//----- nvinfo : EIATTR_KPARAM_INFO
	.align		4
.L_13:
        /*0018*/ 	.byte	0x04, 0x17
        /*001a*/ 	.short	(.L_15 - .L_14)
.L_14:
        /*001c*/ 	.word	0x00000000
        /*0020*/ 	.short	0x000a
        /*0022*/ 	.short	0x0050
        /*0024*/ 	.byte	0x00, 0xf4, 0x21, 0x00


	//----- nvinfo : EIATTR_KPARAM_INFO
	.align		4
.L_15:
        /*0028*/ 	.byte	0x04, 0x17
        /*002a*/ 	.short	(.L_17 - .L_16)
.L_16:
        /*002c*/ 	.word	0x00000000
        /*0030*/ 	.short	0x0009
        /*0032*/ 	.short	0x0048
        /*0034*/ 	.byte	0x00, 0xf4, 0x21, 0x00


	//----- nvinfo : EIATTR_KPARAM_INFO
	.align		4
.L_17:
        /*0038*/ 	.byte	0x04, 0x17
        /*003a*/ 	.short	(.L_19 - .L_18)
.L_18:
        /*003c*/ 	.word	0x00000000
        /*0040*/ 	.short	0x0008
        /*0042*/ 	.short	0x0040
        /*0044*/ 	.byte	0x00, 0xf4, 0x21, 0x00


	//----- nvinfo : EIATTR_KPARAM_INFO
	.align		4
.L_19:
        /*0048*/ 	.byte	0x04, 0x17
        /*004a*/ 	.short	(.L_21 - .L_20)
.L_20:
        /*004c*/ 	.word	0x00000000
        /*0050*/ 	.short	0x0007
        /*0052*/ 	.short	0x0038
        /*0054*/ 	.byte	0x00, 0xf4, 0x21, 0x00


	//----- nvinfo : EIATTR_KPARAM_INFO
	.align		4
.L_21:
        /*0058*/ 	.byte	0x04, 0x17
        /*005a*/ 	.short	(.L_23 - .L_22)
.L_22:
        /*005c*/ 	.word	0x00000000
        /*0060*/ 	.short	0x0006
        /*0062*/ 	.short	0x0030
        /*0064*/ 	.byte	0x00, 0xf4, 0x21, 0x00


	//----- nvinfo : EIATTR_KPARAM_INFO
	.align		4
.L_23:
        /*0068*/ 	.byte	0x04, 0x17
        /*006a*/ 	.short	(.L_25 - .L_24)
.L_24:
        /*006c*/ 	.word	0x00000000
        /*0070*/ 	.short	0x0005
        /*0072*/ 	.short	0x0028
        /*0074*/ 	.byte	0x00, 0xf4, 0x21, 0x00


	//----- nvinfo : EIATTR_KPARAM_INFO
	.align		4
.L_25:
        /*0078*/ 	.byte	0x04, 0x17
        /*007a*/ 	.short	(.L_27 - .L_26)
.L_26:
        /*007c*/ 	.word	0x00000000
        /*0080*/ 	.short	0x0004
        /*0082*/ 	.short	0x0020
        /*0084*/ 	.byte	0x00, 0xf4, 0x21, 0x00


	//----- nvinfo : EIATTR_KPARAM_INFO
	.align		4
.L_27:
        /*0088*/ 	.byte	0x04, 0x17
        /*008a*/ 	.short	(.L_29 - .L_28)
.L_28:
        /*008c*/ 	.word	0x00000000
        /*0090*/ 	.short	0x0003
        /*0092*/ 	.short	0x0018
        /*0094*/ 	.byte	0x00, 0xf4, 0x21, 0x00


	//----- nvinfo : EIATTR_KPARAM_INFO
	.align		4
.L_29:
        /*0098*/ 	.byte	0x04, 0x17
        /*009a*/ 	.short	(.L_31 - .L_30)
.L_30:
        /*009c*/ 	.word	0x00000000
        /*00a0*/ 	.short	0x0002
        /*00a2*/ 	.short	0x0010
        /*00a4*/ 	.byte	0x00, 0xf4, 0x21, 0x00


	//----- nvinfo : EIATTR_KPARAM_INFO
	.align		4
.L_31:
        /*00a8*/ 	.byte	0x04, 0x17
        /*00aa*/ 	.short	(.L_33 - .L_32)
.L_32:
        /*00ac*/ 	.word	0x00000000
        /*00b0*/ 	.short	0x0001
        /*00b2*/ 	.short	0x0008
        /*00b4*/ 	.byte	0x00, 0xf4, 0x21, 0x00


	//----- nvinfo : EIATTR_KPARAM_INFO
	.align		4
.L_33:
        /*00b8*/ 	.byte	0x04, 0x17
        /*00ba*/ 	.short	(.L_35 - .L_34)
.L_34:
        /*00bc*/ 	.word	0x00000000
        /*00c0*/ 	.short	0x0000
        /*00c2*/ 	.short	0x0000
        /*00c4*/ 	.byte	0x00, 0xf4, 0x21, 0x00


	//----- nvinfo : EIATTR_SPARSE_MMA_MASK
	.align		4
.L_35:
        /*00c8*/ 	.byte	0x03, 0x50
        /*00ca*/ 	.short	0x0000


	//----- nvinfo : EIATTR_MAXREG_COUNT
	.align		4
        /*00cc*/ 	.byte	0x03, 0x1b
        /*00ce*/ 	.short	0x00ff


	//----- nvinfo : EIATTR_EXIT_INSTR_OFFSETS
	.align		4
        /*00d0*/ 	.byte	0x04, 0x1c
        /*00d2*/ 	.short	(.L_37 - .L_36)


	//   ....[0]....
.L_36:
        /*00d4*/ 	.word	0x00000680


	//----- nvinfo : EIATTR_REQNTID
	.align		4
.L_37:
        /*00d8*/ 	.byte	0x04, 0x10
        /*00da*/ 	.short	(.L_39 - .L_38)
.L_38:
        /*00dc*/ 	.word	0x00000080
        /*00e0*/ 	.word	0x00000001
        /*00e4*/ 	.word	0x00000001


	//----- nvinfo : EIATTR_CBANK_PARAM_SIZE
	.align		4
.L_39:
        /*00e8*/ 	.byte	0x03, 0x19
        /*00ea*/ 	.short	0x005c


	//----- nvinfo : EIATTR_PARAM_CBANK
	.align		4
        /*00ec*/ 	.byte	0x04, 0x0a
        /*00ee*/ 	.short	(.L_41 - .L_40)
	.align		4
.L_40:
        /*00f0*/ 	.word	index@(.nv.constant0.triton_poi_fused__native_batch_norm_legit_no_training_add_relu_22)
        /*00f4*/ 	.short	0x0210
        /*00f6*/ 	.short	0x005c


	//----- nvinfo : EIATTR_SW_WAR
	.align		4
.L_41:
        /*00f8*/ 	.byte	0x04, 0x36
        /*00fa*/ 	.short	(.L_43 - .L_42)
.L_42:
        /*00fc*/ 	.word	0x00000008
.L_43:


//--------------------- .nv.callgraph             --------------------------
	.section	.nv.callgraph,"",@"SHT_CUDA_CALLGRAPH"
	.align	4
	.sectionentsize	8
	.align		4
        /*0000*/ 	.word	0x00000000
	.align		4
        /*0004*/ 	.word	0xffffffff
	.align		4
        /*0008*/ 	.word	0x00000000
	.align		4
        /*000c*/ 	.word	0xfffffffe
	.align		4
        /*0010*/ 	.word	0x00000000
	.align		4
        /*0014*/ 	.word	0xfffffffd
	.align		4
        /*0018*/ 	.word	0x00000000
	.align		4
        /*001c*/ 	.word	0xfffffffc


//--------------------- .nv.constant4             --------------------------
	.section	.nv.constant4,"a",@progbits
	.align	8
	.align		8
.nv.constant4:
        /*0000*/ 	.dword	_$_str
	.align		8
        /*0008*/ 	.dword	_$_str_$_2


//--------------------- .text.triton_poi_fused__native_batch_norm_legit_no_training_add_relu_22 --------------------------
	.section	.text.triton_poi_fused__native_batch_norm_legit_no_training_add_relu_22,"ax",@progbits
	.align	128
        .global         triton_poi_fused__native_batch_norm_legit_no_training_add_relu_22
        .type           triton_poi_fused__native_batch_norm_legit_no_training_add_relu_22,@function
        .size           triton_poi_fused__native_batch_norm_legit_no_training_add_relu_22,(.L_x_1 - triton_poi_fused__native_batch_norm_legit_no_training_add_relu_22)
        .other          triton_poi_fused__native_batch_norm_legit_no_training_add_relu_22,@"STO_CUDA_ENTRY STV_DEFAULT"
triton_poi_fused__native_batch_norm_legit_no_training_add_relu_22:
.text.triton_poi_fused__native_batch_norm_legit_no_training_add_relu_22:
[----:B------:R-:W-:Y:S01]  /*0000*/  LDC R1, c[0x0][0x28] ;  /* 0x00000a00ff017b82 */ /* 0x000fe20000000800 */
[----:B------:R-:W1:Y:S07]  /*0010*/  S2R R0, SR_TID.X ;  /* 0x0000000000007919 */ /* 0x000e6e0000002100 */
[----:B------:R-:W2:Y:S01]  /*0020*/  LDC.64 R6, c[0x0][0x228] ;  /* 0x00008a00ff067b82 */ /* 0x000ea20000000a00 */
[----:B------:R-:W-:Y:S01]  /*0030*/  ULDC.64 UR4, c[0x0][0x208] ;  /* 0x0000820000047ab9 */ /* 0x000fe20000000a00 */
[----:B------:R-:W3:Y:S06]  /*0040*/  S2R R5, SR_CTAID.X ;  /* 0x0000000000057919 */ /* 0x000eec0000002500 */
[----:B------:R-:W4:Y:S08]  /*0050*/  LDC.64 R12, c[0x0][0x218] ;  /* 0x00008600ff0c7b82 */ /* 0x000f300000000a00 */
[----:B------:R-:W5:Y:S08]  /*0060*/  LDC.64 R14, c[0x0][0x240] ;  /* 0x00009000ff0e7b82 */ /* 0x000f700000000a00 */
[----:B------:R-:W4:Y:S01]  /*0070*/  LDC.64 R16, c[0x0][0x220] ;  /* 0x00008800ff107b82 */ /* 0x000f220000000a00 */
[----:B-1----:R-:W-:-:S07]  /*0080*/  SHF.L.U32 R0, R0, 0x1, RZ ;  /* 0x0000000100007819 */ /* 0x002fce00000006ff */
[----:B------:R-:W1:Y:S01]  /*0090*/  LDC.64 R18, c[0x0][0x248] ;  /* 0x00009200ff127b82 */ /* 0x000e620000000a00 */
[----:B---3--:R-:W-:Y:S02]  /*00a0*/  SHF.R.S32.HI R3, RZ, 0x17, R5 ;  /* 0x00000017ff037819 */ /* 0x008fe40000011405 */
[----:B------:R-:W-:Y:S02]  /*00b0*/  LOP3.LUT R0, R0, 0xfe, RZ, 0xc0, !PT ;  /* 0x000000fe00007812 */ /* 0x000fe400078ec0ff */
[----:B------:R-:W-:-:S03]  /*00c0*/  SGXT R3, R3, 0x1 ;  /* 0x000000010303781a */ /* 0x000fc60000000200 */
[----:B------:R-:W3:Y:S01]  /*00d0*/  LDC.64 R8, c[0x0][0x238] ;  /* 0x00008e00ff087b82 */ /* 0x000ee20000000a00 */
[----:B------:R-:W-:-:S04]  /*00e0*/  LEA R0, R5, R0, 0x8 ;  /* 0x0000000005007211 */ /* 0x000fc800078e40ff */
[----:B------:R-:W-:-:S03]  /*00f0*/  LEA.HI R4, R3, R0, RZ, 0x9 ;  /* 0x0000000003047211 */ /* 0x000fc600078f48ff */
[----:B------:R-:W1:Y:S01]  /*0100*/  LDC.64 R2, c[0x0][0x250] ;  /* 0x00009400ff027b82 */ /* 0x000e620000000a00 */
[----:B------:R-:W-:-:S04]  /*0110*/  LOP3.LUT R21, R4, 0xfffffe00, RZ, 0xc0, !PT ;  /* 0xfffffe0004157812 */ /* 0x000fc800078ec0ff */
[----:B------:R-:W-:-:S03]  /*0120*/  IADD3 R21, R0, -R21, RZ ;  /* 0x8000001500157210 */ /* 0x000fc60007ffe0ff */
[----:B------:R-:W3:Y:S02]  /*0130*/  LDC.64 R22, c[0x0][0x230] ;  /* 0x00008c00ff167b82 */ /* 0x000ee40000000a00 */
[----:B--2---:R-:W-:-:S06]  /*0140*/  IMAD.WIDE R6, R21, 0x4, R6 ;  /* 0x0000000415067825 */ /* 0x004fcc00078e0206 */
[----:B------:R-:W2:Y:S01]  /*0150*/  LDG.E.EL.64 R6, desc[UR4][R6.64] ;  /* 0x0000000406067981 */ /* 0x000ea2000c2e1b00 */
[----:B------:R-:W3:Y:S01]  /*0160*/  LDC.64 R10, c[0x0][0x258] ;  /* 0x00009600ff0a7b82 */ /* 0x000ee20000000a00 */
[----:B01----:R-:W-:-:S07]  /*0170*/  IMAD.WIDE R2, R21, 0x4, R2 ;  /* 0x0000000415027825 */ /* 0x003fce00078e0202 */
[----:B------:R-:W0:Y:S01]  /*0180*/  LDC.64 R4, c[0x0][0x260] ;  /* 0x00009800ff047b82 */ /* 0x000e220000000a00 */
[----:B------:R-:W2:Y:S01]  /*0190*/  LDG.E.EL.64 R2, desc[UR4][R2.64] ;  /* 0x0000000402027981 */ /* 0x000ea2000c2e1b00 */
[----:B----4-:R-:W-:-:S04]  /*01a0*/  IMAD.WIDE R12, R0, 0x4, R12 ;  /* 0x00000004000c7825 */ /* 0x010fc800078e020c */
[----:B-----5:R-:W-:Y:S02]  /*01b0*/  IMAD.WIDE R14, R0, 0x4, R14 ;  /* 0x00000004000e7825 */ /* 0x020fe400078e020e */
[----:B------:R-:W4:Y:S02]  /*01c0*/  LDG.E.64 R12, desc[UR4][R12.64] ;  /* 0x000000040c0c7981 */ /* 0x000f24000c1e1b00 */
[C---:B------:R-:W-:Y:S02]  /*01d0*/  IMAD.WIDE R16, R21.reuse, 0x4, R16 ;  /* 0x0000000415107825 */ /* 0x040fe400078e0210 */
[----:B------:R-:W5:Y:S02]  /*01e0*/  LDG.E.64 R14, desc[UR4][R14.64] ;  /* 0x000000040e0e7981 */ /* 0x000f64000c1e1b00 */
[C---:B------:R-:W-:Y:S02]  /*01f0*/  IMAD.WIDE R18, R21.reuse, 0x4, R18 ;  /* 0x0000000415127825 */ /* 0x040fe400078e0212 */
[----:B------:R-:W4:Y:S02]  /*0200*/  LDG.E.EL.64 R16, desc[UR4][R16.64] ;  /* 0x0000000410107981 */ /* 0x000f24000c2e1b00 */
[----:B---3--:R-:W-:-:S02]  /*0210*/  IMAD.WIDE R24, R21, 0x4, R8 ;  /* 0x0000000415187825 */ /* 0x008fc400078e0208 */
[----:B------:R-:W5:Y:S02]  /*0220*/  LDG.E.EL.64 R18, desc[UR4][R18.64] ;  /* 0x0000000412127981 */ /* 0x000f64000c2e1b00 */
[----:B------:R-:W-:-:S04]  /*0230*/  IMAD.WIDE R22, R21, 0x4, R22 ;  /* 0x0000000415167825 */ /* 0x000fc800078e0216 */
[C---:B------:R-:W-:Y:S02]  /*0240*/  IMAD.WIDE R10, R21.reuse, 0x4, R10 ;  /* 0x00000004150a7825 */ /* 0x040fe400078e020a */
[----:B------:R-:W3:Y:S02]  /*0250*/  LDG.E.EL.64 R22, desc[UR4][R22.64] ;  /* 0x0000000416167981 */ /* 0x000ee4000c2e1b00 */
[----:B0-----:R-:W-:Y:S02]  /*0260*/  IMAD.WIDE R8, R21, 0x4, R4 ;  /* 0x0000000415087825 */ /* 0x001fe400078e0204 */
[----:B------:R0:W3:Y:S04]  /*0270*/  LDG.E.EL.64 R4, desc[UR4][R24.64] ;  /* 0x0000000418047981 */ /* 0x0000e8000c2e1b00 */
[----:B------:R-:W3:Y:S04]  /*0280*/  LDG.E.EL.64 R10, desc[UR4][R10.64] ;  /* 0x000000040a0a7981 */ /* 0x000ee8000c2e1b00 */
[----:B------:R-:W3:Y:S01]  /*0290*/  LDG.E.EL.64 R8, desc[UR4][R8.64] ;  /* 0x0000000408087981 */ /* 0x000ee2000c2e1b00 */
[----:B--2---:R-:W-:Y:S01]  /*02a0*/  FADD R6, R6, 9.9999997473787516356e-06 ;  /* 0x3727c5ac06067421 */ /* 0x004fe20000000000 */
[----:B------:R-:W-:-:S05]  /*02b0*/  FADD R7, R7, 9.9999997473787516356e-06 ;  /* 0x3727c5ac07077421 */ /* 0x000fca0000000000 */
[----:B------:R-:W1:Y:S01]  /*02c0*/  MUFU.SQRT R6, R6 ;  /* 0x0000000600067308 */ /* 0x000e620000002000 */
[----:B------:R-:W-:Y:S01]  /*02d0*/  FADD R20, R2, 9.9999997473787516356e-06 ;  /* 0x3727c5ac02147421 */ /* 0x000fe20000000000 */
[----:B------:R-:W-:-:S06]  /*02e0*/  FADD R3, R3, 9.9999997473787516356e-06 ;  /* 0x3727c5ac03037421 */ /* 0x000fcc0000000000 */
[----:B------:R-:W2:Y:S08]  /*02f0*/  MUFU.SQRT R21, R7 ;  /* 0x0000000700157308 */ /* 0x000eb00000002000 */
[----:B------:R-:W4:Y:S01]  /*0300*/  MUFU.SQRT R26, R20 ;  /* 0x00000014001a7308 */ /* 0x000f220000002000 */
[----:B-1----:R-:W-:-:S07]  /*0310*/  FSETP.GT.AND P6, PT, R6, 8.50705917302346158658e+37, PT ;  /* 0x7e8000000600780b */ /* 0x002fce0003fc4000 */
[----:B0-----:R-:W0:Y:S01]  /*0320*/  MUFU.SQRT R25, R3 ;  /* 0x0000000300197308 */ /* 0x001e220000002000 */
[----:B------:R-:W-:Y:S01]  /*0330*/  HFMA2.MMA R2, -RZ, RZ, 1.625, 0 ;  /* 0x3e800000ff027435 */ /* 0x000fe200000001ff */
[----:B------:R-:W-:Y:S02]  /*0340*/  FSETP.GEU.AND P5, PT, R6, 1.175494350822287508e-38, PT ;  /* 0x008000000600780b */ /* 0x000fe40003fae000 */
[C---:B--2---:R-:W-:Y:S02]  /*0350*/  FSETP.GT.AND P4, PT, R21.reuse, 8.50705917302346158658e+37, PT ;  /* 0x7e8000001500780b */ /* 0x044fe40003f84000 */
[C---:B----4-:R-:W-:Y:S02]  /*0360*/  FSETP.GT.AND P3, PT, R26.reuse, 8.50705917302346158658e+37, PT ;  /* 0x7e8000001a00780b */ /* 0x050fe40003f64000 */
[----:B------:R-:W-:Y:S01]  /*0370*/  FSETP.GEU.AND P0, PT, R26, 1.175494350822287508e-38, PT ;  /* 0x008000001a00780b */ /* 0x000fe20003f0e000 */
[----:B------:R-:W-:Y:S01]  /*0380*/  @P6 FMUL R6, R6, 0.25 ;  /* 0x3e80000006066820 */ /* 0x000fe20000400000 */
[----:B------:R-:W-:-:S02]  /*0390*/  FSETP.GEU.AND P2, PT, R21, 1.175494350822287508e-38, PT ;  /* 0x008000001500780b */ /* 0x000fc40003f4e000 */
[C---:B0-----:R-:W-:Y:S02]  /*03a0*/  FSETP.GT.AND P1, PT, R25.reuse, 8.50705917302346158658e+37, PT ;  /* 0x7e8000001900780b */ /* 0x041fe40003f24000 */
[----:B------:R-:W-:Y:S02]  /*03b0*/  FSEL R3, R2, 1, P6 ;  /* 0x3f80000002037808 */ /* 0x000fe40003000000 */
[----:B------:R-:W-:Y:S01]  /*03c0*/  FSETP.GEU.AND P6, PT, R25, 1.175494350822287508e-38, PT ;  /* 0x008000001900780b */ /* 0x000fe20003fce000 */
[----:B------:R-:W-:Y:S02]  /*03d0*/  @!P5 FMUL R6, R6, 16777216 ;  /* 0x4b8000000606d820 */ /* 0x000fe40000400000 */
[----:B------:R-:W-:Y:S01]  /*03e0*/  @P3 FMUL R26, R26, 0.25 ;  /* 0x3e8000001a1a3820 */ /* 0x000fe20000400000 */
[----:B------:R-:W-:Y:S01]  /*03f0*/  @P4 FMUL R21, R21, 0.25 ;  /* 0x3e80000015154820 */ /* 0x000fe20000400000 */
[----:B------:R-:W0:Y:S02]  /*0400*/  MUFU.RCP R20, R6 ;  /* 0x0000000600147308 */ /* 0x000e240000001000 */
[----:B------:R-:W-:Y:S01]  /*0410*/  @!P0 FMUL R26, R26, 16777216 ;  /* 0x4b8000001a1a8820 */ /* 0x000fe20000400000 */
[----:B------:R-:W-:Y:S01]  /*0420*/  @!P2 FMUL R21, R21, 16777216 ;  /* 0x4b8000001515a820 */ /* 0x000fe20000400000 */
[----:B------:R-:W-:-:S04]  /*0430*/  @P1 FMUL R25, R25, 0.25 ;  /* 0x3e80000019191820 */ /* 0x000fc80000400000 */
[----:B------:R-:W-:Y:S01]  /*0440*/  @!P6 FMUL R25, R25, 16777216 ;  /* 0x4b8000001919e820 */ /* 0x000fe20000400000 */
[----:B------:R-:W1:Y:S01]  /*0450*/  MUFU.RCP R7, R26 ;  /* 0x0000001a00077308 */ /* 0x000e620000001000 */
[----:B------:R-:W-:Y:S01]  /*0460*/  @!P5 FMUL R3, R3, 16777216 ;  /* 0x4b8000000303d820 */ /* 0x000fe20000400000 */
[----:B------:R-:W-:-:S06]  /*0470*/  FSEL R28, R2, 1, P3 ;  /* 0x3f800000021c7808 */ /* 0x000fcc0001800000 */
[----:B------:R-:W2:Y:S01]  /*0480*/  MUFU.RCP R21, R21 ;  /* 0x0000001500157308 */ /* 0x000ea20000001000 */
[----:B------:R-:W-:-:S07]  /*0490*/  FSEL R24, R2, 1, P4 ;  /* 0x3f80000002187808 */ /* 0x000fce0002000000 */
[----:B------:R-:W4:Y:S01]  /*04a0*/  MUFU.RCP R6, R25 ;  /* 0x0000001900067308 */ /* 0x000f220000001000 */
[----:B------:R-:W-:Y:S01]  /*04b0*/  FSEL R27, R2, 1, P1 ;  /* 0x3f800000021b7808 */ /* 0x000fe20000800000 */
[----:B0-----:R-:W-:Y:S01]  /*04c0*/  FMUL R20, R20, R3 ;  /* 0x0000000314147220 */ /* 0x001fe20000400000 */
[----:B------:R-:W-:Y:S01]  /*04d0*/  @!P0 FMUL R28, R28, 16777216 ;  /* 0x4b8000001c1c8820 */ /* 0x000fe20000400000 */
[----:B------:R-:W0:Y:S01]  /*04e0*/  LDC.64 R2, c[0x0][0x210] ;  /* 0x00008400ff027b82 */ /* 0x000e220000000a00 */
[----:B------:R-:W-:Y:S01]  /*04f0*/  @!P2 FMUL R24, R24, 16777216 ;  /* 0x4b8000001818a820 */ /* 0x000fe20000400000 */
[----:B------:R-:W-:Y:S01]  /*0500*/  @!P6 FMUL R27, R27, 16777216 ;  /* 0x4b8000001b1be820 */ /* 0x000fe20000400000 */
[----:B-1----:R-:W-:Y:S01]  /*0510*/  FMUL R7, R7, R28 ;  /* 0x0000001c07077220 */ /* 0x002fe20000400000 */
[----:B------:R-:W-:Y:S01]  /*0520*/  FADD R29, R12, -R16 ;  /* 0x800000100c1d7221 */ /* 0x000fe20000000000 */
[----:B-----5:R-:W-:Y:S01]  /*0530*/  FADD R14, R14, -R18 ;  /* 0x800000120e0e7221 */ /* 0x020fe20000000000 */
[----:B--2---:R-:W-:Y:S01]  /*0540*/  FMUL R21, R21, R24 ;  /* 0x0000001815157220 */ /* 0x004fe20000400000 */
[----:B------:R-:W-:Y:S01]  /*0550*/  FADD R12, R13, -R17 ;  /* 0x800000110d0c7221 */ /* 0x000fe20000000000 */
[----:B------:R-:W-:Y:S01]  /*0560*/  FADD R15, R15, -R19 ;  /* 0x800000130f0f7221 */ /* 0x000fe20000000000 */
[----:B------:R-:W-:Y:S01]  /*0570*/  FMUL R29, R20, R29 ;  /* 0x0000001d141d7220 */ /* 0x000fe20000400000 */
[----:B------:R-:W-:Y:S01]  /*0580*/  FMUL R7, R7, R14 ;  /* 0x0000000e07077220 */ /* 0x000fe20000400000 */
[----:B----4-:R-:W-:Y:S01]  /*0590*/  FMUL R6, R6, R27 ;  /* 0x0000001b06067220 */ /* 0x010fe20000400000 */
[----:B------:R-:W-:Y:S01]  /*05a0*/  FMUL R12, R21, R12 ;  /* 0x0000000c150c7220 */ /* 0x000fe20000400000 */
[----:B---3--:R-:W-:Y:S01]  /*05b0*/  FFMA R4, R22, R29, R4 ;  /* 0x0000001d16047223 */ /* 0x008fe20000000004 */
[----:B------:R-:W-:Y:S01]  /*05c0*/  FFMA R7, R10, R7, R8 ;  /* 0x000000070a077223 */ /* 0x000fe20000000008 */
[----:B------:R-:W-:Y:S01]  /*05d0*/  FMUL R6, R6, R15 ;  /* 0x0000000f06067220 */ /* 0x000fe20000400000 */
[----:B------:R-:W-:-:S03]  /*05e0*/  FFMA R5, R23, R12, R5 ;  /* 0x0000000c17057223 */ /* 0x000fc60000000005 */
[----:B------:R-:W-:Y:S01]  /*05f0*/  FFMA R6, R11, R6, R9 ;  /* 0x000000060b067223 */ /* 0x000fe20000000009 */
[C---:B------:R-:W-:Y:S01]  /*0600*/  FSETP.GEU.AND P0, PT, R4.reuse, -R7, PT ;  /* 0x800000070400720b */ /* 0x040fe20003f0e000 */
[----:B------:R-:W-:Y:S02]  /*0610*/  FADD R4, R4, R7 ;  /* 0x0000000704047221 */ /* 0x000fe40000000000 */
[C---:B------:R-:W-:Y:S01]  /*0620*/  FADD R7, R5.reuse, R6 ;  /* 0x0000000605077221 */ /* 0x040fe20000000000 */
[----:B------:R-:W-:Y:S01]  /*0630*/  FSETP.GEU.AND P1, PT, R5, -R6, PT ;  /* 0x800000060500720b */ /* 0x000fe20003f2e000 */
[----:B0-----:R-:W-:Y:S01]  /*0640*/  IMAD.WIDE R2, R0, 0x4, R2 ;  /* 0x0000000400027825 */ /* 0x001fe200078e0202 */
[----:B------:R-:W-:Y:S02]  /*0650*/  FSEL R4, R4, RZ, P0 ;  /* 0x000000ff04047208 */ /* 0x000fe40000000000 */
[----:B------:R-:W-:-:S05]  /*0660*/  FSEL R5, R7, RZ, P1 ;  /* 0x000000ff07057208 */ /* 0x000fca0000800000 */
[----:B------:R-:W-:Y:S01]  /*0670*/  STG.E.64 desc[UR4][R2.64], R4 ;  /* 0x0000000402007986 */ /* 0x000fe2000c101b04 */
[----:B------:R-:W-:Y:S05]  /*0680*/  EXIT ;  /* 0x000000000000794d */ /* 0x000fea0003800000 */
.L_x_0:
[----:B------:R-:W-:-:S00]  /*0690*/  BRA `(.L_x_0) ;  /* 0xfffffffc00fc7947 */ /* 0x000fc0000383ffff */
[----:B------:R-:W-:-:S00]  /*06a0*/  NOP ;  /* 0x0000000000007918 */ /* 0x000fc00000000000 */
        /* <DEDUP_REMOVED lines=13> */
.L_x_1:


//--------------------- .nv.global.init           --------------------------
	.section	.nv.global.init,"aw",@progbits
.nv.global.init:
	.type		_$_str,@object
	.size		_$_str,(_$_str_$_2 - _$_str)
_$_str:
        /*0000*/ 	.byte	0x5f, 0x5f, 0x43, 0x55, 0x44, 0x41, 0x5f, 0x46, 0x54, 0x5a, 0x00
	.type		_$_str_$_2,@object
	.size		_$_str_$_2,(.L_1 - _$_str_$_2)
_$_str_$_2:
        /*000b*/ 	.byte	0x5f, 0x5f, 0x43, 0x55, 0x44, 0x41, 0x5f, 0x50, 0x52, 0x45, 0x43, 0x5f, 0x53, 0x51, 0x52, 0x54
        /*001b*/ 	.byte	0x00
.L_1:


//--------------------- .nv.constant0.triton_poi_fused__native_batch_norm_legit_no_training_add_relu_22 --------------------------
	.section	.nv.constant0.triton_poi_fused__native_batch_norm_legit_no_training_add_relu_22,"a",@progbits
	.sectionflags	@""
	.align	4
.nv.constant0.triton_poi_fused__native_batch_norm_legit_no_training_add_relu_22:
	.zero		620
